//
// Generated by NVIDIA NVVM Compiler
//
// Compiler Build ID: CL-36424714
// Cuda compilation tools, release 13.0, V13.0.88
// Based on NVVM 20.0.0
//

.version 9.0
.target sm_100
.address_size 64

	// .globl	_Z20matrixMultiplyKernelPKfS0_Pfmmm

.visible .entry _Z20matrixMultiplyKernelPKfS0_Pfmmm(
	.param .u64 .ptr .align 1 _Z20matrixMultiplyKernelPKfS0_Pfmmm_param_0,
	.param .u64 .ptr .align 1 _Z20matrixMultiplyKernelPKfS0_Pfmmm_param_1,
	.param .u64 .ptr .align 1 _Z20matrixMultiplyKernelPKfS0_Pfmmm_param_2,
	.param .u64 _Z20matrixMultiplyKernelPKfS0_Pfmmm_param_3,
	.param .u64 _Z20matrixMultiplyKernelPKfS0_Pfmmm_param_4,
	.param .u64 _Z20matrixMultiplyKernelPKfS0_Pfmmm_param_5
)
{
	.reg .pred 	%p<13>;
	.reg .b32 	%r<9>;
	.reg .b32 	%f<68>;
	.reg .b64 	%rd<77>;

	ld.param.u64 	%rd26, [_Z20matrixMultiplyKernelPKfS0_Pfmmm_param_0];
	ld.param.u64 	%rd27, [_Z20matrixMultiplyKernelPKfS0_Pfmmm_param_1];
	ld.param.u64 	%rd28, [_Z20matrixMultiplyKernelPKfS0_Pfmmm_param_3];
	ld.param.u64 	%rd24, [_Z20matrixMultiplyKernelPKfS0_Pfmmm_param_4];
	ld.param.u64 	%rd25, [_Z20matrixMultiplyKernelPKfS0_Pfmmm_param_5];
	cvta.to.global.u64 	%rd1, %rd27;
	cvta.to.global.u64 	%rd2, %rd26;
	mov.u32 	%r1, %ctaid.y;
	mov.u32 	%r2, %ntid.y;
	mov.u32 	%r3, %tid.y;
	mad.lo.s32 	%r4, %r1, %r2, %r3;
	mov.u32 	%r5, %ctaid.x;
	mov.u32 	%r6, %ntid.x;
	mov.u32 	%r7, %tid.x;
	mad.lo.s32 	%r8, %r5, %r6, %r7;
	cvt.u64.u32 	%rd3, %r4;
	setp.le.u64 	%p1, %rd28, %rd3;
	cvt.s64.s32 	%rd4, %r8;
	setp.le.u64 	%p2, %rd25, %rd4;
	or.pred  	%p3, %p1, %p2;
	@%p3 bra 	$L__BB0_14;
	setp.eq.s64 	%p4, %rd24, 0;
	mov.f32 	%f67, 0f00000000;
	@%p4 bra 	$L__BB0_13;
	mul.lo.s64 	%rd5, %rd24, %rd3;
	and.b64  	%rd6, %rd24, 7;
	setp.lt.u64 	%p5, %rd24, 8;
	mov.f32 	%f67, 0f00000000;
	mov.b64 	%rd75, 0;
	@%p5 bra 	$L__BB0_5;
	and.b64  	%rd75, %rd24, -8;
	shl.b64 	%rd30, %rd4, 2;
	add.s64 	%rd72, %rd1, %rd30;
	shl.b64 	%rd9, %rd25, 5;
	shl.b64 	%rd31, %rd5, 2;
	add.s64 	%rd32, %rd31, %rd2;
	add.s64 	%rd71, %rd32, 16;
	mov.f32 	%f67, 0f00000000;
	mov.u64 	%rd73, %rd75;
$L__BB0_4:
	.pragma "nounroll";
	ld.global.f32 	%f17, [%rd71+-16];
	ld.global.f32 	%f18, [%rd72];
	fma.rn.f32 	%f19, %f17, %f18, %f67;
	ld.global.f32 	%f20, [%rd71+-12];
	shl.b64 	%rd33, %rd25, 2;
	add.s64 	%rd34, %rd72, %rd33;
	ld.global.f32 	%f21, [%rd34];
	fma.rn.f32 	%f22, %f20, %f21, %f19;
	ld.global.f32 	%f23, [%rd71+-8];
	add.s64 	%rd35, %rd34, %rd33;
	ld.global.f32 	%f24, [%rd35];
	fma.rn.f32 	%f25, %f23, %f24, %f22;
	ld.global.f32 	%f26, [%rd71+-4];
	add.s64 	%rd36, %rd35, %rd33;
	ld.global.f32 	%f27, [%rd36];
	fma.rn.f32 	%f28, %f26, %f27, %f25;
	ld.global.f32 	%f29, [%rd71];
	add.s64 	%rd37, %rd36, %rd33;
	ld.global.f32 	%f30, [%rd37];
	fma.rn.f32 	%f31, %f29, %f30, %f28;
	ld.global.f32 	%f32, [%rd71+4];
	add.s64 	%rd38, %rd37, %rd33;
	ld.global.f32 	%f33, [%rd38];
	fma.rn.f32 	%f34, %f32, %f33, %f31;
	ld.global.f32 	%f35, [%rd71+8];
	add.s64 	%rd39, %rd38, %rd33;
	ld.global.f32 	%f36, [%rd39];
	fma.rn.f32 	%f37, %f35, %f36, %f34;
	ld.global.f32 	%f38, [%rd71+12];
	add.s64 	%rd40, %rd39, %rd33;
	ld.global.f32 	%f39, [%rd40];
	fma.rn.f32 	%f67, %f38, %f39, %f37;
	add.s64 	%rd73, %rd73, -8;
	add.s64 	%rd72, %rd72, %rd9;
	add.s64 	%rd71, %rd71, 32;
	setp.ne.s64 	%p6, %rd73, 0;
	@%p6 bra 	$L__BB0_4;
$L__BB0_5:
	setp.eq.s64 	%p7, %rd6, 0;
	@%p7 bra 	$L__BB0_13;
	and.b64  	%rd18, %rd24, 3;
	setp.lt.u64 	%p8, %rd6, 4;
	@%p8 bra 	$L__BB0_8;
	add.s64 	%rd41, %rd75, %rd5;
	shl.b64 	%rd42, %rd41, 2;
	add.s64 	%rd43, %rd2, %rd42;
	ld.global.f32 	%f41, [%rd43];
	mad.lo.s64 	%rd44, %rd75, %rd25, %rd4;
	shl.b64 	%rd45, %rd44, 2;
	add.s64 	%rd46, %rd1, %rd45;
	ld.global.f32 	%f42, [%rd46];
	fma.rn.f32 	%f43, %f41, %f42, %f67;
	ld.global.f32 	%f44, [%rd43+4];
	shl.b64 	%rd47, %rd25, 2;
	add.s64 	%rd48, %rd46, %rd47;
	ld.global.f32 	%f45, [%rd48];
	fma.rn.f32 	%f46, %f44, %f45, %f43;
	ld.global.f32 	%f47, [%rd43+8];
	add.s64 	%rd49, %rd48, %rd47;
	ld.global.f32 	%f48, [%rd49];
	fma.rn.f32 	%f49, %f47, %f48, %f46;
	ld.global.f32 	%f50, [%rd43+12];
	add.s64 	%rd50, %rd49, %rd47;
	ld.global.f32 	%f51, [%rd50];
	fma.rn.f32 	%f67, %f50, %f51, %f49;
	add.s64 	%rd75, %rd75, 4;
$L__BB0_8:
	setp.eq.s64 	%p9, %rd18, 0;
	@%p9 bra 	$L__BB0_13;
	setp.eq.s64 	%p10, %rd18, 1;
	@%p10 bra 	$L__BB0_11;
	add.s64 	%rd51, %rd75, %rd5;
	shl.b64 	%rd52, %rd51, 2;
	add.s64 	%rd53, %rd2, %rd52;
	ld.global.f32 	%f53, [%rd53];
	mad.lo.s64 	%rd54, %rd75, %rd25, %rd4;
	shl.b64 	%rd55, %rd54, 2;
	add.s64 	%rd56, %rd1, %rd55;
	ld.global.f32 	%f54, [%rd56];
	fma.rn.f32 	%f55, %f53, %f54, %f67;
	ld.global.f32 	%f56, [%rd53+4];
	shl.b64 	%rd57, %rd25, 2;
	add.s64 	%rd58, %rd56, %rd57;
	ld.global.f32 	%f57, [%rd58];
	fma.rn.f32 	%f67, %f56, %f57, %f55;
	add.s64 	%rd75, %rd75, 2;
$L__BB0_11:
	and.b64  	%rd59, %rd24, 1;
	setp.eq.b64 	%p11, %rd59, 1;
	not.pred 	%p12, %p11;
	@%p12 bra 	$L__BB0_13;
	add.s64 	%rd60, %rd75, %rd5;
	shl.b64 	%rd61, %rd60, 2;
	add.s64 	%rd62, %rd2, %rd61;
	ld.global.f32 	%f58, [%rd62];
	mad.lo.s64 	%rd63, %rd75, %rd25, %rd4;
	shl.b64 	%rd64, %rd63, 2;
	add.s64 	%rd65, %rd1, %rd64;
	ld.global.f32 	%f59, [%rd65];
	fma.rn.f32 	%f67, %f58, %f59, %f67;
$L__BB0_13:
	ld.param.u64 	%rd70, [_Z20matrixMultiplyKernelPKfS0_Pfmmm_param_2];
	mad.lo.s64 	%rd66, %rd25, %rd3, %rd4;
	cvta.to.global.u64 	%rd67, %rd70;
	shl.b64 	%rd68, %rd66, 2;
	add.s64 	%rd69, %rd67, %rd68;
	st.global.f32 	[%rd69], %f67;
$L__BB0_14:
	ret;

}


// ===== COMPILED SASS (sm_100) =====

	.target	sm_100

	.elftype	@"ET_EXEC"


//--------------------- .note.nv.tkinfo           --------------------------
	.section	.note.nv.tkinfo,"",@"SHT_NOTE"
	.sectionflags	@"SHF_NOTE_NV_TKINFO"
	.tkinfo
        /*0018*/ 	.word	0x00000002
        /*0030*/ 	.string	""
        /*0030*/ 	.string	"ptxas"
        /*0030*/ 	.string	"Cuda compilation tools, release 13.0, V13.0.88"
        /*0030*/ 	.string	"Build cuda_13.0.r13.0/compiler.36424714_0"
        /*0030*/ 	.string	"-arch sm_100 -m 64 "



//--------------------- .note.nv.cuinfo           --------------------------
	.section	.note.nv.cuinfo,"",@"SHT_NOTE"
	.sectionflags	@"SHF_NOTE_NV_CUINFO"
        /*0018*/ 	.short	0x0002
        /*001a*/ 	.short	0x0064
        /*001c*/ 	.short	0x0082
	.zero		2


//--------------------- .nv.info                  --------------------------
	.section	.nv.info,"",@"SHT_CUDA_INFO"
	.align	4


	//----- nvinfo : EIATTR_REGCOUNT
	.align		4
        /*0000*/ 	.byte	0x04, 0x2f
        /*0002*/ 	.short	(.L_1 - .L_0)
	.align		4
.L_0:
        /*0004*/ 	.word	index@(_Z20matrixMultiplyKernelPKfS0_Pfmmm)
        /*0008*/ 	.word	0x00000020


	//----- nvinfo : EIATTR_FRAME_SIZE
	.align		4
.L_1:
        /*000c*/ 	.byte	0x04, 0x11
        /*000e*/ 	.short	(.L_3 - .L_2)
	.align		4
.L_2:
        /*0010*/ 	.word	index@(_Z20matrixMultiplyKernelPKfS0_Pfmmm)
        /*0014*/ 	.word	0x00000000


	//----- nvinfo : EIATTR_MIN_STACK_SIZE
	.align		4
.L_3:
        /*0018*/ 	.byte	0x04, 0x12
        /*001a*/ 	.short	(.L_5 - .L_4)
	.align		4
.L_4:
        /*001c*/ 	.word	index@(_Z20matrixMultiplyKernelPKfS0_Pfmmm)
        /*0020*/ 	.word	0x00000000
.L_5:


//--------------------- .nv.compat                --------------------------
	.section	.nv.compat,"",@"SHT_CUDA_COMPAT_INFO"
	.align	4
        /*0000*/ 	.byte	0x02, 0x09, 0x00, 0x00, 0x02, 0x02, 0x01, 0x00, 0x02, 0x05, 0x05, 0x00, 0x03, 0x07, 0x01, 0x01
        /*0010*/ 	.byte	0x02, 0x03, 0x00, 0x00, 0x02, 0x06, 0x01, 0x00, 0x04, 0x0b, 0x08, 0x00, 0x09, 0x00, 0x00, 0x00
        /*0020*/ 	.byte	0x00, 0x00, 0x00, 0x00


//--------------------- .nv.info._Z20matrixMultiplyKernelPKfS0_Pfmmm --------------------------
	.section	.nv.info._Z20matrixMultiplyKernelPKfS0_Pfmmm,"",@"SHT_CUDA_INFO"
	.sectionflags	@""
	.align	4


	//----- nvinfo : EIATTR_CUDA_API_VERSION
	.align		4
        /*0000*/ 	.byte	0x04, 0x37
        /*0002*/ 	.short	(.L_7 - .L_6)
.L_6:
        /*0004*/ 	.word	0x00000082


	//----- nvinfo : EIATTR_KPARAM_INFO
	.align		4
.L_7:
        /*0008*/ 	.byte	0x04, 0x17
        /*000a*/ 	.short	(.L_9 - .L_8)
.L_8:
        /*000c*/ 	.word	0x00000000
        /*0010*/ 	.short	0x0005
        /*0012*/ 	.short	0x0028
        /*0014*/ 	.byte	0x00, 0xf0, 0x21, 0x00


	//----- nvinfo : EIATTR_KPARAM_INFO
	.align		4
.L_9:
        /*0018*/ 	.byte	0x04, 0x17
        /*001a*/ 	.short	(.L_11 - .L_10)
.L_10:
        /*001c*/ 	.word	0x00000000
        /*0020*/ 	.short	0x0004
        /*0022*/ 	.short	0x0020
        /*0024*/ 	.byte	0x00, 0xf0, 0x21, 0x00


	//----- nvinfo : EIATTR_KPARAM_INFO
	.align		4
.L_11:
        /*0028*/ 	.byte	0x04, 0x17
        /*002a*/ 	.short	(.L_13 - .L_12)
.L_12:
        /*002c*/ 	.word	0x00000000
        /*0030*/ 	.short	0x0003
        /*0032*/ 	.short	0x0018
        /*0034*/ 	.byte	0x00, 0xf0, 0x21, 0x00


	//----- nvinfo : EIATTR_KPARAM_INFO
	.align		4
.L_13:
        /*0038*/ 	.byte	0x04, 0x17
        /*003a*/ 	.short	(.L_15 - .L_14)
.L_14:
        /*003c*/ 	.word	0x00000000
        /*0040*/ 	.short	0x0002
        /*0042*/ 	.short	0x0010
        /*0044*/ 	.byte	0x00, 0xf5, 0x21, 0x00


	//----- nvinfo : EIATTR_KPARAM_INFO
	.align		4
.L_15:
        /*0048*/ 	.byte	0x04, 0x17
        /*004a*/ 	.short	(.L_17 - .L_16)
.L_16:
        /*004c*/ 	.word	0x00000000
        /*0050*/ 	.short	0x0001
        /*0052*/ 	.short	0x0008
        /*0054*/ 	.byte	0x00, 0xf5, 0x21, 0x00


	//----- nvinfo : EIATTR_KPARAM_INFO
	.align		4
.L_17:
        /*0058*/ 	.byte	0x04, 0x17
        /*005a*/ 	.short	(.L_19 - .L_18)
.L_18:
        /*005c*/ 	.word	0x00000000
        /*0060*/ 	.short	0x0000
        /*0062*/ 	.short	0x0000
        /*0064*/ 	.byte	0x00, 0xf5, 0x21, 0x00


	//----- nvinfo : EIATTR_SPARSE_MMA_MASK
	.align		4
.L_19:
        /*0068*/ 	.byte	0x03, 0x50
        /*006a*/ 	.short	0x0000


	//----- nvinfo : EIATTR_MAXREG_COUNT
	.align		4
        /*006c*/ 	.byte	0x03, 0x1b
        /*006e*/ 	.short	0x00ff


	//----- nvinfo : EIATTR_MERCURY_ISA_VERSION
	.align		4
        /*0070*/ 	.byte	0x03, 0x5f
        /*0072*/ 	.short	0x0101


	//----- nvinfo : EIATTR_VRC_CTA_INIT_COUNT
	.align		4
        /*0074*/ 	.byte	0x02, 0x4a
	.zero		1
	.zero		1


	//----- nvinfo : EIATTR_EXIT_INSTR_OFFSETS
	.align		4
        /*0078*/ 	.byte	0x04, 0x1c
        /*007a*/ 	.short	(.L_21 - .L_20)


	//   ....[0]....
.L_20:
        /*007c*/ 	.word	0x00000100


	//   ....[1]....
        /*0080*/ 	.word	0x00000c10


	//----- nvinfo : EIATTR_CBANK_PARAM_SIZE
	.align		4
.L_21:
        /*0084*/ 	.byte	0x03, 0x19
        /*0086*/ 	.short	0x0030


	//----- nvinfo : EIATTR_PARAM_CBANK
	.align		4
        /*0088*/ 	.byte	0x04, 0x0a
        /*008a*/ 	.short	(.L_23 - .L_22)
	.align		4
.L_22:
        /*008c*/ 	.word	index@(.nv.constant0._Z20matrixMultiplyKernelPKfS0_Pfmmm)
        /*0090*/ 	.short	0x0380
        /*0092*/ 	.short	0x0030


	//----- nvinfo : EIATTR_SW_WAR
	.align		4
.L_23:
        /*0094*/ 	.byte	0x04, 0x36
        /*0096*/ 	.short	(.L_25 - .L_24)
.L_24:
        /*0098*/ 	.word	0x00000008
.L_25:


//--------------------- .nv.callgraph             --------------------------
	.section	.nv.callgraph,"",@"SHT_CUDA_CALLGRAPH"
	.align	4
	.sectionentsize	8
	.align		4
        /*0000*/ 	.word	0x00000000
	.align		4
        /*0004*/ 	.word	0xffffffff
	.align		4
        /*0008*/ 	.word	0x00000000
	.align		4
        /*000c*/ 	.word	0xfffffffe
	.align		4
        /*0010*/ 	.word	0x00000000
	.align		4
        /*0014*/ 	.word	0xfffffffd
	.align		4
        /*0018*/ 	.word	0x00000000
	.align		4
        /*001c*/ 	.word	0xfffffffc


//--------------------- .text._Z20matrixMultiplyKernelPKfS0_Pfmmm --------------------------
	.section	.text._Z20matrixMultiplyKernelPKfS0_Pfmmm,"ax",@progbits
	.align	128
        .global         _Z20matrixMultiplyKernelPKfS0_Pfmmm
        .type           _Z20matrixMultiplyKernelPKfS0_Pfmmm,@function
        .size           _Z20matrixMultiplyKernelPKfS0_Pfmmm,(.L_x_6 - _Z20matrixMultiplyKernelPKfS0_Pfmmm)
        .other          _Z20matrixMultiplyKernelPKfS0_Pfmmm,@"STO_CUDA_ENTRY STV_DEFAULT"
_Z20matrixMultiplyKernelPKfS0_Pfmmm:
.text._Z20matrixMultiplyKernelPKfS0_Pfmmm:
[----:B------:R-:W-:Y:S01]  /*0000*/  LDC R1, c[0x0][0x37c] ;  /* 0x0000df00ff017b82 */ /* 0x000fe20000000800 */
[----:B------:R-:W0:Y:S07]  /*0010*/  S2R R7, SR_TID.X ;  /* 0x0000000000077919 */ /* 0x000e2e0000002100 */
[----:B------:R-:W1:Y:S01]  /*0020*/  LDC R19, c[0x0][0x364] ;  /* 0x0000d900ff137b82 */ /* 0x000e620000000800 */
[----:B------:R-:W2:Y:S01]  /*0030*/  LDCU.64 UR6, c[0x0][0x398] ;  /* 0x00007300ff0677ac */ /* 0x000ea20008000a00 */
[----:B------:R-:W1:Y:S06]  /*0040*/  S2R R0, SR_TID.Y ;  /* 0x0000000000007919 */ /* 0x000e6c0000002200 */
[----:B------:R-:W0:Y:S08]  /*0050*/  S2UR UR5, SR_CTAID.X ;  /* 0x00000000000579c3 */ /* 0x000e300000002500 */
[----:B------:R-:W0:Y:S08]  /*0060*/  LDC R6, c[0x0][0x360] ;  /* 0x0000d800ff067b82 */ /* 0x000e300000000800 */
[----:B------:R-:W1:Y:S08]  /*0070*/  S2UR UR4, SR_CTAID.Y ;  /* 0x00000000000479c3 */ /* 0x000e700000002600 */
[----:B------:R-:W3:Y:S01]  /*0080*/  LDC.64 R8, c[0x0][0x3a8] ;  /* 0x0000ea00ff087b82 */ /* 0x000ee20000000a00 */
[----:B0-----:R-:W-:-:S05]  /*0090*/  IMAD R6, R6, UR5, R7 ;  /* 0x0000000506067c24 */ /* 0x001fca000f8e0207 */
[----:B------:R-:W-:Y:S01]  /*00a0*/  SHF.R.S32.HI R7, RZ, 0x1f, R6 ;  /* 0x0000001fff077819 */ /* 0x000fe20000011406 */
[----:B-1----:R-:W-:-:S05]  /*00b0*/  IMAD R19, R19, UR4, R0 ;  /* 0x0000000413137c24 */ /* 0x002fca000f8e0200 */
[----:B--2---:R-:W-:Y:S02]  /*00c0*/  ISETP.GE.U32.AND P1, PT, R19, UR6, PT ;  /* 0x0000000613007c0c */ /* 0x004fe4000bf26070 */
[----:B---3--:R-:W-:-:S04]  /*00d0*/  ISETP.GE.U32.AND P0, PT, R6, R8, PT ;  /* 0x000000080600720c */ /* 0x008fc80003f06070 */
[----:B------:R-:W-:-:S04]  /*00e0*/  ISETP.GE.U32.AND.EX P0, PT, R7, R9, PT, P0 ;  /* 0x000000090700720c */ /* 0x000fc80003f06100 */
[----:B------:R-:W-:-:S13]  /*00f0*/  ISETP.GE.U32.OR.EX P0, PT, RZ, UR7, P0, P1 ;  /* 0x00000007ff007c0c */ /* 0x000fda0008706510 */
[----:B------:R-:W-:Y:S05]  /*0100*/  @P0 EXIT ;  /* 0x000000000000094d */ /* 0x000fea0003800000 */
[----:B------:R-:W0:Y:S01]  /*0110*/  LDCU.64 UR8, c[0x0][0x3a0] ;  /* 0x00007400ff0877ac */ /* 0x000e220008000a00 */
[----:B------:R-:W-:Y:S01]  /*0120*/  IMAD.MOV.U32 R0, RZ, RZ, RZ ;  /* 0x000000ffff007224 */ /* 0x000fe200078e00ff */
[----:B------:R-:W1:Y:S01]  /*0130*/  LDCU.64 UR10, c[0x0][0x358] ;  /* 0x00006b00ff0a77ac */ /* 0x000e620008000a00 */
[----:B0-----:R-:W-:-:S04]  /*0140*/  UISETP.NE.U32.AND UP0, UPT, UR8, URZ, UPT ;  /* 0x000000ff0800728c */ /* 0x001fc8000bf05070 */
[----:B------:R-:W-:-:S09]  /*0150*/  UISETP.NE.AND.EX UP0, UPT, UR9, URZ, UPT, UP0 ;  /* 0x000000ff0900728c */ /* 0x000fd2000bf05300 */
[----:B-1----:R-:W-:Y:S05]  /*0160*/  BRA.U !UP0, `(.L_x_0) ;  /* 0x0000000908887547 */ /* 0x002fea000b800000 */
[----:B------:R-:W-:Y:S02]  /*0170*/  UISETP.GE.U32.AND UP1, UPT, UR8, 0x8, UPT ;  /* 0x000000080800788c */ /* 0x000fe4000bf26070 */
[C---:B------:R-:W-:Y:S01]  /*0180*/  IMAD.WIDE.U32 R4, R19.reuse, UR8, RZ ;  /* 0x0000000813047c25 */ /* 0x040fe2000f8e00ff */
[----:B------:R-:W-:Y:S02]  /*0190*/  ULOP3.LUT UR12, UR8, 0x7, URZ, 0xc0, !UPT ;  /* 0x00000007080c7892 */ /* 0x000fe4000f8ec0ff */
[----:B------:R-:W-:Y:S01]  /*01a0*/  UISETP.GE.U32.AND.EX UP1, UPT, UR9, URZ, UPT, UP1 ;  /* 0x000000ff0900728c */ /* 0x000fe2000bf26110 */
[----:B------:R-:W-:Y:S01]  /*01b0*/  IMAD.MOV.U32 R0, RZ, RZ, RZ ;  /* 0x000000ffff007224 */ /* 0x000fe200078e00ff */
[----:B------:R-:W-:Y:S01]  /*01c0*/  UISETP.NE.U32.AND UP0, UPT, UR12, URZ, UPT ;  /* 0x000000ff0c00728c */ /* 0x000fe2000bf05070 */
[----:B------:R-:W-:Y:S01]  /*01d0*/  IMAD R23, R19, UR9, R5 ;  /* 0x0000000913177c24 */ /* 0x000fe2000f8e0205 */
[----:B------:R-:W-:Y:S01]  /*01e0*/  UMOV UR4, URZ ;  /* 0x000000ff00047c82 */ /* 0x000fe20008000000 */
[----:B------:R-:W-:Y:S01]  /*01f0*/  UMOV UR5, URZ ;  /* 0x000000ff00057c82 */ /* 0x000fe20008000000 */
[----:B------:R-:W-:-:S03]  /*0200*/  UISETP.NE.AND.EX UP0, UPT, URZ, URZ, UPT, UP0 ;  /* 0x000000ffff00728c */ /* 0x000fc6000bf05300 */
[----:B------:R-:W-:Y:S08]  /*0210*/  BRA.U !UP1, `(.L_x_1) ;  /* 0x0000000109fc7547 */ /* 0x000ff0000b800000 */
[----:B------:R-:W0:Y:S01]  /*0220*/  LDCU.128 UR16, c[0x0][0x380] ;  /* 0x00007000ff1077ac */ /* 0x000e220008000c00 */
[C-C-:B------:R-:W-:Y:S01]  /*0230*/  SHF.L.U64.HI R18, R8.reuse, 0x5, R9.reuse ;  /* 0x0000000508127819 */ /* 0x140fe20000010209 */
[----:B------:R-:W-:Y:S01]  /*0240*/  IMAD.MOV.U32 R0, RZ, RZ, RZ ;  /* 0x000000ffff007224 */ /* 0x000fe200078e00ff */
[C---:B------:R-:W-:Y:S01]  /*0250*/  SHF.L.U64.HI R25, R8.reuse, 0x2, R9 ;  /* 0x0000000208197819 */ /* 0x040fe20000010209 */
[----:B------:R-:W1:Y:S01]  /*0260*/  LDCU UR5, c[0x0][0x3a4] ;  /* 0x00007480ff0577ac */ /* 0x000e620008000800 */
[----:B------:R-:W-:Y:S01]  /*0270*/  SHF.L.U32 R27, R8, 0x2, RZ ;  /* 0x00000002081b7819 */ /* 0x000fe200000006ff */
[----:B------:R-:W-:-:S07]  /*0280*/  ULOP3.LUT UR4, UR8, 0xfffffff8, URZ, 0xc0, !UPT ;  /* 0xfffffff808047892 */ /* 0x000fce000f8ec0ff */
[----:B------:R-:W-:Y:S01]  /*0290*/  UMOV UR6, UR4 ;  /* 0x0000000400067c82 */ /* 0x000fe20008000000 */
[----:B0-----:R-:W-:Y:S02]  /*02a0*/  LEA R2, P1, R4, UR16, 0x2 ;  /* 0x0000001004027c11 */ /* 0x001fe4000f8210ff */
[----:B------:R-:W-:Y:S02]  /*02b0*/  LEA R20, P0, R6, UR18, 0x2 ;  /* 0x0000001206147c11 */ /* 0x000fe4000f8010ff */
[----:B------:R-:W-:Y:S01]  /*02c0*/  LEA.HI.X R11, R4, UR17, R23, 0x2, P1 ;  /* 0x00000011040b7c11 */ /* 0x000fe200088f1417 */
[----:B-1----:R-:W-:Y:S01]  /*02d0*/  UMOV UR7, UR5 ;  /* 0x0000000500077c82 */ /* 0x002fe20008000000 */
[----:B------:R-:W-:Y:S02]  /*02e0*/  IADD3 R2, P1, PT, R2, 0x10, RZ ;  /* 0x0000001002027810 */ /* 0x000fe40007f3e0ff */
[----:B------:R-:W-:-:S03]  /*02f0*/  LEA.HI.X R21, R6, UR19, R7, 0x2, P0 ;  /* 0x0000001306157c11 */ /* 0x000fc600080f1407 */
[----:B------:R-:W-:-:S08]  /*0300*/  IMAD.X R11, RZ, RZ, R11, P1 ;  /* 0x000000ffff0b7224 */ /* 0x000fd000008e060b */
.L_x_2:
[-C--:B------:R-:W-:Y:S01]  /*0310*/  IADD3 R28, P0, PT, R20, R27.reuse, RZ ;  /* 0x0000001b141c7210 */ /* 0x080fe20007f1e0ff */
[----:B------:R-:W-:Y:S01]  /*0320*/  IMAD.MOV.U32 R10, RZ, RZ, R2 ;  /* 0x000000ffff0a7224 */ /* 0x000fe200078e0002 */
[----:B------:R-:W2:Y:S03]  /*0330*/  LDG.E R3, desc[UR10][R20.64] ;  /* 0x0000000a14037981 */ /* 0x000ea6000c1e1900 */
[----:B------:R-:W-:Y:S01]  /*0340*/  IMAD.X R29, R21, 0x1, R25, P0 ;  /* 0x00000001151d7824 */ /* 0x000fe200000e0619 */
[----:B------:R-:W2:Y:S01]  /*0350*/  LDG.E R16, desc[UR10][R10.64+-0x10] ;  /* 0xfffff00a0a107981 */ /* 0x000ea2000c1e1900 */
[----:B------:R-:W-:-:S03]  /*0360*/  IADD3 R14, P0, PT, R28, R27, RZ ;  /* 0x0000001b1c0e7210 */ /* 0x000fc60007f1e0ff */
[----:B------:R-:W3:Y:S01]  /*0370*/  LDG.E R17, desc[UR10][R28.64] ;  /* 0x0000000a1c117981 */ /* 0x000ee2000c1e1900 */
[----:B------:R-:W-:-:S03]  /*0380*/  IADD3.X R15, PT, PT, R29, R25, RZ, P0, !PT ;  /* 0x000000191d0f7210 */ /* 0x000fc600007fe4ff */
[----:B------:R-:W3:Y:S04]  /*0390*/  LDG.E R24, desc[UR10][R10.64+-0xc] ;  /* 0xfffff40a0a187981 */ /* 0x000ee8000c1e1900 */
[----:B------:R0:W4:Y:S04]  /*03a0*/  LDG.E R22, desc[UR10][R14.64] ;  /* 0x0000000a0e167981 */ /* 0x000128000c1e1900 */
[----:B------:R-:W4:Y:S01]  /*03b0*/  LDG.E R29, desc[UR10][R10.64+-0x8] ;  /* 0xfffff80a0a1d7981 */ /* 0x000f22000c1e1900 */
[----:B------:R-:W-:-:S03]  /*03c0*/  IADD3 R12, P0, PT, R14, R27, RZ ;  /* 0x0000001b0e0c7210 */ /* 0x000fc60007f1e0ff */
[----:B------:R-:W5:Y:S02]  /*03d0*/  LDG.E R26, desc[UR10][R10.64+0x8] ;  /* 0x0000080a0a1a7981 */ /* 0x000f64000c1e1900 */
[----:B------:R-:W-:Y:S01]  /*03e0*/  IMAD.X R13, R15, 0x1, R25, P0 ;  /* 0x000000010f0d7824 */ /* 0x000fe200000e0619 */
[----:B------:R-:W-:-:S04]  /*03f0*/  IADD3 R2, P0, PT, R12, R27, RZ ;  /* 0x0000001b0c027210 */ /* 0x000fc80007f1e0ff */
[----:B------:R-:W5:Y:S01]  /*0400*/  LDG.E R12, desc[UR10][R12.64] ;  /* 0x0000000a0c0c7981 */ /* 0x000f62000c1e1900 */
[----:B--2---:R-:W-:Y:S01]  /*0410*/  FFMA R0, R16, R3, R0 ;  /* 0x0000000310007223 */ /* 0x004fe20000000000 */
[--C-:B------:R-:W-:Y:S01]  /*0420*/  IMAD.X R3, R13, 0x1, R25.reuse, P0 ;  /* 0x000000010d037824 */ /* 0x100fe200000e0619 */
[----:B------:R-:W-:Y:S01]  /*0430*/  IADD3 R16, P0, PT, R2, R27, RZ ;  /* 0x0000001b02107210 */ /* 0x000fe20007f1e0ff */
[----:B------:R-:W2:Y:S04]  /*0440*/  LDG.E R13, desc[UR10][R10.64] ;  /* 0x0000000a0a0d7981 */ /* 0x000ea8000c1e1900 */
[----:B------:R-:W2:Y:S01]  /*0450*/  LDG.E R2, desc[UR10][R2.64] ;  /* 0x0000000a02027981 */ /* 0x000ea2000c1e1900 */
[----:B---3--:R-:W-:Y:S01]  /*0460*/  FFMA R0, R24, R17, R0 ;  /* 0x0000001118007223 */ /* 0x008fe20000000000 */
[----:B------:R-:W-:Y:S01]  /*0470*/  IMAD.X R17, R3, 0x1, R25, P0 ;  /* 0x0000000103117824 */ /* 0x000fe200000e0619 */
[----:B0-----:R-:W-:Y:S01]  /*0480*/  IADD3 R14, P0, PT, R16, R27, RZ ;  /* 0x0000001b100e7210 */ /* 0x001fe20007f1e0ff */
[----:B------:R-:W3:Y:S01]  /*0490*/  LDG.E R24, desc[UR10][R10.64+0x4] ;  /* 0x0000040a0a187981 */ /* 0x000ee2000c1e1900 */
[----:B----4-:R-:W-:-:S03]  /*04a0*/  FFMA R22, R29, R22, R0 ;  /* 0x000000161d167223 */ /* 0x010fc60000000000 */
[----:B------:R-:W3:Y:S04]  /*04b0*/  LDG.E R16, desc[UR10][R16.64] ;  /* 0x0000000a10107981 */ /* 0x000ee8000c1e1900 */
[----:B------:R-:W5:Y:S01]  /*04c0*/  LDG.E R0, desc[UR10][R10.64+-0x4] ;  /* 0xfffffc0a0a007981 */ /* 0x000f62000c1e1900 */
[----:B------:R-:W-:Y:S02]  /*04d0*/  IADD3.X R15, PT, PT, R17, R25, RZ, P0, !PT ;  /* 0x00000019110f7210 */ /* 0x000fe400007fe4ff */
[----:B------:R-:W-:Y:S01]  /*04e0*/  IADD3 R28, P0, PT, R14, R27, RZ ;  /* 0x0000001b0e1c7210 */ /* 0x000fe20007f1e0ff */
[----:B------:R0:W4:Y:S04]  /*04f0*/  LDG.E R3, desc[UR10][R10.64+0xc] ;  /* 0x00000c0a0a037981 */ /* 0x000128000c1e1900 */
[----:B------:R-:W-:Y:S01]  /*0500*/  IMAD.X R29, R15, 0x1, R25, P0 ;  /* 0x000000010f1d7824 */ /* 0x000fe200000e0619 */
[----:B------:R-:W4:Y:S04]  /*0510*/  LDG.E R14, desc[UR10][R14.64] ;  /* 0x0000000a0e0e7981 */ /* 0x000f28000c1e1900 */
[----:B------:R-:W4:Y:S01]  /*0520*/  LDG.E R28, desc[UR10][R28.64] ;  /* 0x0000000a1c1c7981 */ /* 0x000f22000c1e1900 */
[----:B------:R-:W-:-:S04]  /*0530*/  UIADD3 UR6, UP1, UPT, UR6, -0x8, URZ ;  /* 0xfffffff806067890 */ /* 0x000fc8000ff3e0ff */
[----:B------:R-:W-:Y:S02]  /*0540*/  UIADD3.X UR7, UPT, UPT, UR7, -0x1, URZ, UP1, !UPT ;  /* 0xffffffff07077890 */ /* 0x000fe40008ffe4ff */
[----:B------:R-:W-:-:S04]  /*0550*/  UISETP.NE.U32.AND UP1, UPT, UR6, URZ, UPT ;  /* 0x000000ff0600728c */ /* 0x000fc8000bf25070 */
[----:B------:R-:W-:Y:S01]  /*0560*/  UISETP.NE.AND.EX UP1, UPT, UR7, URZ, UPT, UP1 ;  /* 0x000000ff0700728c */ /* 0x000fe2000bf25310 */
[----:B------:R-:W-:-:S05]  /*0570*/  LEA R20, P0, R8, R20, 0x5 ;  /* 0x0000001408147211 */ /* 0x000fca00078028ff */
[----:B------:R-:W-:Y:S02]  /*0580*/  IMAD.X R21, R21, 0x1, R18, P0 ;  /* 0x0000000115157824 */ /* 0x000fe400000e0612 */
[----:B-----5:R-:W-:-:S04]  /*0590*/  FFMA R0, R0, R12, R22 ;  /* 0x0000000c00007223 */ /* 0x020fc80000000016 */
[----:B--2---:R-:W-:Y:S01]  /*05a0*/  FFMA R13, R13, R2, R0 ;  /* 0x000000020d0d7223 */ /* 0x004fe20000000000 */
[----:B------:R-:W-:-:S03]  /*05b0*/  IADD3 R2, P1, PT, R10, 0x20, RZ ;  /* 0x000000200a027810 */ /* 0x000fc60007f3e0ff */
[----:B---3--:R-:W-:-:S04]  /*05c0*/  FFMA R13, R24, R16, R13 ;  /* 0x00000010180d7223 */ /* 0x008fc8000000000d */
[----:B----4-:R-:W-:Y:S01]  /*05d0*/  FFMA R14, R26, R14, R13 ;  /* 0x0000000e1a0e7223 */ /* 0x010fe2000000000d */
[----:B0-----:R-:W-:-:S03]  /*05e0*/  IMAD.X R11, RZ, RZ, R11, P1 ;  /* 0x000000ffff0b7224 */ /* 0x001fc600008e060b */
[----:B------:R-:W-:Y:S01]  /*05f0*/  FFMA R0, R3, R28, R14 ;  /* 0x0000001c03007223 */ /* 0x000fe2000000000e */
[----:B------:R-:W-:Y:S06]  /*0600*/  BRA.U UP1, `(.L_x_2) ;  /* 0xfffffffd01407547 */ /* 0x000fec000b83ffff */
.L_x_1:
[----:B------:R-:W-:Y:S05]  /*0610*/  BRA.U !UP0, `(.L_x_0) ;  /* 0x00000005085c7547 */ /* 0x000fea000b800000 */
[----:B------:R-:W-:Y:S02]  /*0620*/  UISETP.GE.U32.AND UP1, UPT, UR12, 0x4, UPT ;  /* 0x000000040c00788c */ /* 0x000fe4000bf26070 */
[----:B------:R-:W-:Y:S02]  /*0630*/  ULOP3.LUT UR7, UR8, 0x3, URZ, 0xc0, !UPT ;  /* 0x0000000308077892 */ /* 0x000fe4000f8ec0ff */
[----:B------:R-:W-:Y:S02]  /*0640*/  UISETP.GE.U32.AND.EX UP1, UPT, URZ, URZ, UPT, UP1 ;  /* 0x000000ffff00728c */ /* 0x000fe4000bf26110 */
[----:B------:R-:W-:-:S04]  /*0650*/  UISETP.NE.U32.AND UP0, UPT, UR7, URZ, UPT ;  /* 0x000000ff0700728c */ /* 0x000fc8000bf05070 */
[----:B------:R-:W-:-:S03]  /*0660*/  UISETP.NE.AND.EX UP0, UPT, URZ, URZ, UPT, UP0 ;  /* 0x000000ffff00728c */ /* 0x000fc6000bf05300 */
[----:B------:R-:W-:Y:S08]  /*0670*/  BRA.U !UP1, `(.L_x_3) ;  /* 0x0000000109887547 */ /* 0x000ff0000b800000 */
[----:B------:R-:W0:Y:S01]  /*0680*/  LDCU.128 UR12, c[0x0][0x380] ;  /* 0x00007000ff0c77ac */ /* 0x000e220008000c00 */
[----:B------:R-:W-:Y:S01]  /*0690*/  IMAD R2, R8, UR5, RZ ;  /* 0x0000000508027c24 */ /* 0x000fe2000f8e02ff */
[----:B------:R-:W-:Y:S01]  /*06a0*/  IADD3 R15, P1, PT, R4, UR4, RZ ;  /* 0x00000004040f7c10 */ /* 0x000fe2000ff3e0ff */
[----:B------:R-:W-:-:S04]  /*06b0*/  IMAD.WIDE.U32 R10, R8, UR4, R6 ;  /* 0x00000004080a7c25 */ /* 0x000fc8000f8e0006 */
[----:B------:R-:W-:Y:S02]  /*06c0*/  IMAD R3, R9, UR4, R2 ;  /* 0x0000000409037c24 */ /* 0x000fe4000f8e0202 */
[----:B------:R-:W-:-:S03]  /*06d0*/  IMAD.WIDE.U32 R12, R8, 0x4, RZ ;  /* 0x00000004080c7825 */ /* 0x000fc600078e00ff */
[----:B------:R-:W-:Y:S01]  /*06e0*/  IADD3 R3, PT, PT, R11, R3, RZ ;  /* 0x000000030b037210 */ /* 0x000fe20007ffe0ff */
[----:B------:R-:W-:-:S04]  /*06f0*/  IMAD.SHL.U32 R11, R9, 0x4, RZ ;  /* 0x00000004090b7824 */ /* 0x000fc800078e00ff */
[----:B------:R-:W-:Y:S01]  /*0700*/  IMAD.IADD R13, R13, 0x1, R11 ;  /* 0x000000010d0d7824 */ /* 0x000fe200078e020b */
[C---:B0-----:R-:W-:Y:S02]  /*0710*/  LEA R20, P2, R10.reuse, UR14, 0x2 ;  /* 0x0000000e0a147c11 */ /* 0x041fe4000f8410ff */
[----:B------:R-:W-:Y:S02]  /*0720*/  LEA R2, P0, R15, UR12, 0x2 ;  /* 0x0000000c0f027c11 */ /* 0x000fe4000f8010ff */
[----:B------:R-:W-:Y:S02]  /*0730*/  LEA.HI.X R21, R10, UR15, R3, 0x2, P2 ;  /* 0x0000000f0a157c11 */ /* 0x000fe400090f1403 */
[----:B------:R-:W-:Y:S02]  /*0740*/  IADD3.X R10, PT, PT, R23, UR5, RZ, P1, !PT ;  /* 0x00000005170a7c10 */ /* 0x000fe40008ffe4ff */
[----:B------:R-:W-:Y:S01]  /*0750*/  IADD3 R14, P1, PT, R20, R12, RZ ;  /* 0x0000000c140e7210 */ /* 0x000fe20007f3e0ff */
[----:B------:R-:W2:Y:S01]  /*0760*/  LDG.E R17, desc[UR10][R20.64] ;  /* 0x0000000a14117981 */ /* 0x000ea2000c1e1900 */
[----:B------:R-:W-:-:S02]  /*0770*/  LEA.HI.X R3, R15, UR13, R10, 0x2, P0 ;  /* 0x0000000d0f037c11 */ /* 0x000fc400080f140a */
[-C--:B------:R-:W-:Y:S02]  /*0780*/  IADD3 R10, P0, PT, R14, R12.reuse, RZ ;  /* 0x0000000c0e0a7210 */ /* 0x080fe40007f1e0ff */
[----:B------:R-:W-:Y:S01]  /*0790*/  IADD3.X R15, PT, PT, R13, R21, RZ, P1, !PT ;  /* 0x000000150d0f7210 */ /* 0x000fe20000ffe4ff */
[----:B------:R-:W2:Y:S01]  /*07a0*/  LDG.E R25, desc[UR10][R2.64] ;  /* 0x0000000a02197981 */ /* 0x000ea2000c1e1900 */
[----:B------:R-:W-:-:S03]  /*07b0*/  IADD3 R12, P1, PT, R10, R12, RZ ;  /* 0x0000000c0a0c7210 */ /* 0x000fc60007f3e0ff */
[--C-:B------:R-:W-:Y:S01]  /*07c0*/  IMAD.X R11, R15, 0x1, R13.reuse, P0 ;  /* 0x000000010f0b7824 */ /* 0x100fe200000e060d */
[----:B------:R-:W3:Y:S04]  /*07d0*/  LDG.E R14, desc[UR10][R14.64] ;  /* 0x0000000a0e0e7981 */ /* 0x000ee8000c1e1900 */
[----:B------:R-:W3:Y:S01]  /*07e0*/  LDG.E R16, desc[UR10][R2.64+0x4] ;  /* 0x0000040a02107981 */ /* 0x000ee2000c1e1900 */
[----:B------:R-:W-:-:S03]  /*07f0*/  IMAD.X R13, R11, 0x1, R13, P1 ;  /* 0x000000010b0d7824 */ /* 0x000fc600008e060d */
[----:B------:R-:W4:Y:S04]  /*0800*/  LDG.E R10, desc[UR10][R10.64] ;  /* 0x0000000a0a0a7981 */ /* 0x000f28000c1e1900 */
[----:B------:R-:W4:Y:S04]  /*0810*/  LDG.E R27, desc[UR10][R2.64+0x8] ;  /* 0x0000080a021b7981 */ /* 0x000f28000c1e1900 */
[----:B------:R-:W5:Y:S04]  /*0820*/  LDG.E R29, desc[UR10][R2.64+0xc] ;  /* 0x00000c0a021d7981 */ /* 0x000f68000c1e1900 */
[----:B------:R-:W5:Y:S01]  /*0830*/  LDG.E R12, desc[UR10][R12.64] ;  /* 0x0000000a0c0c7981 */ /* 0x000f62000c1e1900 */
[----:B------:R-:W-:-:S04]  /*0840*/  UIADD3 UR4, UP1, UPT, UR4, 0x4, URZ ;  /* 0x0000000404047890 */ /* 0x000fc8000ff3e0ff */
[----:B------:R-:W-:Y:S01]  /*0850*/  UIADD3.X UR5, UPT, UPT, URZ, UR5, URZ, UP1, !UPT ;  /* 0x00000005ff057290 */ /* 0x000fe20008ffe4ff */
[----:B--2---:R-:W-:-:S04]  /*0860*/  FFMA R17, R25, R17, R0 ;  /* 0x0000001119117223 */ /* 0x004fc80000000000 */
[----:B---3--:R-:W-:-:S04]  /*0870*/  FFMA R16, R16, R14, R17 ;  /* 0x0000000e10107223 */ /* 0x008fc80000000011 */
[----:B----4-:R-:W-:-:S04]  /*0880*/  FFMA R16, R27, R10, R16 ;  /* 0x0000000a1b107223 */ /* 0x010fc80000000010 */
[----:B-----5:R-:W-:-:S07]  /*0890*/  FFMA R0, R29, R12, R16 ;  /* 0x0000000c1d007223 */ /* 0x020fce0000000010 */
.L_x_3:
[----:B------:R-:W-:Y:S05]  /*08a0*/  BRA.U !UP0, `(.L_x_0) ;  /* 0x0000000108b87547 */ /* 0x000fea000b800000 */
[----:B------:R-:W-:Y:S02]  /*08b0*/  UISETP.NE.U32.AND UP1, UPT, UR7, 0x1, UPT ;  /* 0x000000010700788c */ /* 0x000fe4000bf25070 */
[----:B------:R-:W-:Y:S02]  /*08c0*/  ULOP3.LUT UR6, UR8, 0x1, URZ, 0xc0, !UPT ;  /* 0x0000000108067892 */ /* 0x000fe4000f8ec0ff */
[----:B------:R-:W-:Y:S02]  /*08d0*/  UISETP.NE.AND.EX UP1, UPT, URZ, URZ, UPT, UP1 ;  /* 0x000000ffff00728c */ /* 0x000fe4000bf25310 */
[----:B------:R-:W-:-:S04]  /*08e0*/  UISETP.NE.U32.AND UP0, UPT, UR6, 0x1, UPT ;  /* 0x000000010600788c */ /* 0x000fc8000bf05070 */
[----:B------:R-:W-:-:S03]  /*08f0*/  UISETP.NE.U32.AND.EX UP0, UPT, URZ, URZ, UPT, UP0 ;  /* 0x000000ffff00728c */ /* 0x000fc6000bf05100 */
[----:B------:R-:W-:Y:S08]  /*0900*/  BRA.U !UP1, `(.L_x_4) ;  /* 0x00000001095c7547 */ /* 0x000ff0000b800000 */
[----:B------:R-:W0:Y:S01]  /*0910*/  LDCU.128 UR12, c[0x0][0x380] ;  /* 0x00007000ff0c77ac */ /* 0x000e220008000c00 */
[----:B------:R-:W-:Y:S01]  /*0920*/  MOV R2, R6 ;  /* 0x0000000600027202 */ /* 0x000fe20000000f00 */
[----:B------:R-:W-:Y:S01]  /*0930*/  IMAD.MOV.U32 R3, RZ, RZ, R7 ;  /* 0x000000ffff037224 */ /* 0x000fe200078e0007 */
[----:B------:R-:W-:Y:S01]  /*0940*/  IADD3 R11, P0, PT, R4, UR4, RZ ;  /* 0x00000004040b7c10 */ /* 0x000fe2000ff1e0ff */
[C---:B------:R-:W-:Y:S02]  /*0950*/  IMAD R10, R8.reuse, UR5, RZ ;  /* 0x00000005080a7c24 */ /* 0x040fe4000f8e02ff */
[----:B------:R-:W-:Y:S01]  /*0960*/  IMAD.WIDE.U32 R12, R8, UR4, R2 ;  /* 0x00000004080c7c25 */ /* 0x000fe2000f8e0002 */
[----:B------:R-:W-:-:S03]  /*0970*/  IADD3.X R14, PT, PT, R23, UR5, RZ, P0, !PT ;  /* 0x00000005170e7c10 */ /* 0x000fc600087fe4ff */
[----:B------:R-:W-:-:S04]  /*0980*/  IMAD R3, R9, UR4, R10 ;  /* 0x0000000409037c24 */ /* 0x000fc8000f8e020a */
[----:B------:R-:W-:Y:S01]  /*0990*/  IMAD.IADD R13, R13, 0x1, R3 ;  /* 0x000000010d0d7824 */ /* 0x000fe200078e0203 */
[C---:B0-----:R-:W-:Y:S02]  /*09a0*/  LEA R2, P1, R11.reuse, UR12, 0x2 ;  /* 0x0000000c0b027c11 */ /* 0x041fe4000f8210ff */
[C---:B------:R-:W-:Y:S02]  /*09b0*/  LEA R10, P0, R12.reuse, UR14, 0x2 ;  /* 0x0000000e0c0a7c11 */ /* 0x040fe4000f8010ff */
[----:B------:R-:W-:Y:S02]  /*09c0*/  LEA.HI.X R3, R11, UR13, R14, 0x2, P1 ;  /* 0x0000000d0b037c11 */ /* 0x000fe400088f140e */
[----:B------:R-:W-:Y:S02]  /*09d0*/  LEA.HI.X R11, R12, UR15, R13, 0x2, P0 ;  /* 0x0000000f0c0b7c11 */ /* 0x000fe400080f140d */
[C---:B------:R-:W-:Y:S01]  /*09e0*/  LEA R12, P0, R8.reuse, R10, 0x2 ;  /* 0x0000000a080c7211 */ /* 0x040fe200078010ff */
[----:B------:R-:W2:Y:S03]  /*09f0*/  LDG.E R15, desc[UR10][R2.64] ;  /* 0x0000000a020f7981 */ /* 0x000ea6000c1e1900 */
[----:B------:R-:W-:Y:S01]  /*0a00*/  LEA.HI.X R13, R8, R11, R9, 0x2, P0 ;  /* 0x0000000b080d7211 */ /* 0x000fe200000f1409 */
[----:B------:R-:W2:Y:S04]  /*0a10*/  LDG.E R10, desc[UR10][R10.64] ;  /* 0x0000000a0a0a7981 */ /* 0x000ea8000c1e1900 */
[----:B------:R-:W3:Y:S04]  /*0a20*/  LDG.E R14, desc[UR10][R2.64+0x4] ;  /* 0x0000040a020e7981 */ /* 0x000ee8000c1e1900 */
[----:B------:R-:W3:Y:S01]  /*0a30*/  LDG.E R12, desc[UR10][R12.64] ;  /* 0x0000000a0c0c7981 */ /* 0x000ee2000c1e1900 */
[----:B------:R-:W-:-:S04]  /*0a40*/  UIADD3 UR4, UP1, UPT, UR4, 0x2, URZ ;  /* 0x0000000204047890 */ /* 0x000fc8000ff3e0ff */
[----:B------:R-:W-:Y:S01]  /*0a50*/  UIADD3.X UR5, UPT, UPT, URZ, UR5, URZ, UP1, !UPT ;  /* 0x00000005ff057290 */ /* 0x000fe20008ffe4ff */
[----:B--2---:R-:W-:-:S04]  /*0a60*/  FFMA R15, R15, R10, R0 ;  /* 0x0000000a0f0f7223 */ /* 0x004fc80000000000 */
[----:B---3--:R-:W-:-:S07]  /*0a70*/  FFMA R0, R14, R12, R15 ;  /* 0x0000000c0e007223 */ /* 0x008fce000000000f */
.L_x_4:
[----:B------:R-:W-:Y:S05]  /*0a80*/  BRA.U UP0, `(.L_x_0) ;  /* 0x0000000100407547 */ /* 0x000fea000b800000 */
[----:B------:R-:W0:Y:S01]  /*0a90*/  LDCU.128 UR12, c[0x0][0x380] ;  /* 0x00007000ff0c77ac */ /* 0x000e220008000c00 */
[----:B------:R-:W-:Y:S01]  /*0aa0*/  IADD3 R3, P0, PT, R4, UR4, RZ ;  /* 0x0000000404037c10 */ /* 0x000fe2000ff1e0ff */
[C---:B------:R-:W-:Y:S01]  /*0ab0*/  IMAD R2, R8.reuse, UR5, RZ ;  /* 0x0000000508027c24 */ /* 0x040fe2000f8e02ff */
[----:B------:R-:W-:Y:S01]  /*0ac0*/  MOV R4, R6 ;  /* 0x0000000600047202 */ /* 0x000fe20000000f00 */
[----:B------:R-:W-:Y:S01]  /*0ad0*/  IMAD.MOV.U32 R5, RZ, RZ, R7 ;  /* 0x000000ffff057224 */ /* 0x000fe200078e0007 */
[----:B------:R-:W-:Y:S01]  /*0ae0*/  IADD3.X R12, PT, PT, R23, UR5, RZ, P0, !PT ;  /* 0x00000005170c7c10 */ /* 0x000fe200087fe4ff */
[----:B------:R-:W-:Y:S02]  /*0af0*/  IMAD R11, R9, UR4, R2 ;  /* 0x00000004090b7c24 */ /* 0x000fe4000f8e0202 */
[----:B------:R-:W-:-:S04]  /*0b00*/  IMAD.WIDE.U32 R4, R8, UR4, R4 ;  /* 0x0000000408047c25 */ /* 0x000fc8000f8e0004 */
[----:B------:R-:W-:Y:S01]  /*0b10*/  IMAD.IADD R5, R5, 0x1, R11 ;  /* 0x0000000105057824 */ /* 0x000fe200078e020b */
[C---:B0-----:R-:W-:Y:S02]  /*0b20*/  LEA R2, P1, R3.reuse, UR12, 0x2 ;  /* 0x0000000c03027c11 */ /* 0x041fe4000f8210ff */
[C---:B------:R-:W-:Y:S02]  /*0b30*/  LEA R10, P0, R4.reuse, UR14, 0x2 ;  /* 0x0000000e040a7c11 */ /* 0x040fe4000f8010ff */
[----:B------:R-:W-:Y:S02]  /*0b40*/  LEA.HI.X R3, R3, UR13, R12, 0x2, P1 ;  /* 0x0000000d03037c11 */ /* 0x000fe400088f140c */
[----:B------:R-:W-:-:S04]  /*0b50*/  LEA.HI.X R11, R4, UR15, R5, 0x2, P0 ;  /* 0x0000000f040b7c11 */ /* 0x000fc800080f1405 */
[----:B------:R-:W2:Y:S04]  /*0b60*/  LDG.E R3, desc[UR10][R2.64] ;  /* 0x0000000a02037981 */ /* 0x000ea8000c1e1900 */
[----:B------:R-:W2:Y:S02]  /*0b70*/  LDG.E R10, desc[UR10][R10.64] ;  /* 0x0000000a0a0a7981 */ /* 0x000ea4000c1e1900 */
[----:B--2---:R-:W-:-:S07]  /*0b80*/  FFMA R0, R3, R10, R0 ;  /* 0x0000000a03007223 */ /* 0x004fce0000000000 */
.L_x_0:
[----:B------:R-:W0:Y:S01]  /*0b90*/  LDCU.64 UR4, c[0x0][0x390] ;  /* 0x00007200ff0477ac */ /* 0x000e220008000a00 */
[----:B------:R-:W-:Y:S01]  /*0ba0*/  MOV R2, R6 ;  /* 0x0000000600027202 */ /* 0x000fe20000000f00 */
[----:B------:R-:W-:-:S04]  /*0bb0*/  IMAD.MOV.U32 R3, RZ, RZ, R7 ;  /* 0x000000ffff037224 */ /* 0x000fc800078e0007 */
[----:B------:R-:W-:-:S04]  /*0bc0*/  IMAD.WIDE.U32 R2, R19, R8, R2 ;  /* 0x0000000813027225 */ /* 0x000fc800078e0002 */
[----:B------:R-:W-:Y:S01]  /*0bd0*/  IMAD R9, R19, R9, R3 ;  /* 0x0000000913097224 */ /* 0x000fe200078e0203 */
[----:B0-----:R-:W-:-:S04]  /*0be0*/  LEA R4, P0, R2, UR4, 0x2 ;  /* 0x0000000402047c11 */ /* 0x001fc8000f8010ff */
[----:B------:R-:W-:-:S05]  /*0bf0*/  LEA.HI.X R5, R2, UR5, R9, 0x2, P0 ;  /* 0x0000000502057c11 */ /* 0x000fca00080f1409 */
[----:B------:R-:W-:Y:S01]  /*0c00*/  STG.E desc[UR10][R4.64], R0 ;  /* 0x0000000004007986 */ /* 0x000fe2000c10190a */
[----:B------:R-:W-:Y:S05]  /*0c10*/  EXIT ;  /* 0x000000000000794d */ /* 0x000fea0003800000 */
.L_x_5:
[----:B------:R-:W-:-:S00]  /*0c20*/  BRA `(.L_x_5) ;  /* 0xfffffffc00fc7947 */ /* 0x000fc0000383ffff */
[----:B------:R-:W-:-:S00]  /*0c30*/  NOP ;  /* 0x0000000000007918 */ /* 0x000fc00000000000 */
        /* <DEDUP_REMOVED lines=12> */
.L_x_6:


//--------------------- .nv.shared.reserved.0     --------------------------
	.section	.nv.shared.reserved.0,"aw",@nobits
	.weak		__nv_reservedSMEM_offset_0_alias
	.size		__nv_reservedSMEM_offset_0_alias, 0, 64
	.other		__nv_reservedSMEM_offset_0_alias,@"STO_CUDA_RESERVED_SHARED STV_DEFAULT"
__nv_reservedSMEM_offset_0_alias:
	.zero		0
	.zero		64


//--------------------- .nv.constant0._Z20matrixMultiplyKernelPKfS0_Pfmmm --------------------------
	.section	.nv.constant0._Z20matrixMultiplyKernelPKfS0_Pfmmm,"a",@progbits
	.sectionflags	@""
	.align	4
.nv.constant0._Z20matrixMultiplyKernelPKfS0_Pfmmm:
	.zero		944


//--------------------- SYMBOLS --------------------------

	.type		.nv.reservedSmem.offset0,@object
	.size		.nv.reservedSmem.offset0,0x4
